//
// Generated by NVIDIA NVVM Compiler
//
// Compiler Build ID: CL-36424714
// Cuda compilation tools, release 13.0, V13.0.88
// Based on NVVM 20.0.0
//

.version 9.0
.target sm_100
.address_size 64

	// .globl	_Z13_add_fast_f32PKfS0_Pfjj

.visible .entry _Z13_add_fast_f32PKfS0_Pfjj(
	.param .u64 .ptr .align 1 _Z13_add_fast_f32PKfS0_Pfjj_param_0,
	.param .u64 .ptr .align 1 _Z13_add_fast_f32PKfS0_Pfjj_param_1,
	.param .u64 .ptr .align 1 _Z13_add_fast_f32PKfS0_Pfjj_param_2,
	.param .u32 _Z13_add_fast_f32PKfS0_Pfjj_param_3,
	.param .u32 _Z13_add_fast_f32PKfS0_Pfjj_param_4
)
{
	.reg .pred 	%p<4>;
	.reg .b32 	%r<15>;
	.reg .b32 	%f<16>;
	.reg .b64 	%rd<15>;

	ld.param.u64 	%rd2, [_Z13_add_fast_f32PKfS0_Pfjj_param_0];
	ld.param.u64 	%rd3, [_Z13_add_fast_f32PKfS0_Pfjj_param_1];
	ld.param.u64 	%rd4, [_Z13_add_fast_f32PKfS0_Pfjj_param_2];
	ld.param.u32 	%r7, [_Z13_add_fast_f32PKfS0_Pfjj_param_3];
	ld.param.u32 	%r8, [_Z13_add_fast_f32PKfS0_Pfjj_param_4];
	cvta.to.global.u64 	%rd1, %rd4;
	shl.b32 	%r1, %r8, 2;
	mov.u32 	%r9, %ctaid.x;
	mov.u32 	%r2, %ntid.x;
	mov.u32 	%r10, %tid.x;
	mad.lo.s32 	%r3, %r9, %r2, %r10;
	setp.ge.u32 	%p1, %r3, %r8;
	@%p1 bra 	$L__BB0_3;
	mov.u32 	%r11, %nctaid.x;
	mul.lo.s32 	%r4, %r2, %r11;
	mov.u32 	%r14, %r3;
$L__BB0_2:
	mul.wide.u32 	%rd7, %r14, 16;
	add.s64 	%rd5, %rd2, %rd7;
	// begin inline asm
	ld.global.nc.v4.f32 {%f1,%f2,%f3,%f4}, [%rd5];
	// end inline asm
	add.s64 	%rd6, %rd3, %rd7;
	// begin inline asm
	ld.global.nc.v4.f32 {%f5,%f6,%f7,%f8}, [%rd6];
	// end inline asm
	add.f32 	%f9, %f1, %f5;
	add.f32 	%f10, %f2, %f6;
	add.f32 	%f11, %f3, %f7;
	add.f32 	%f12, %f4, %f8;
	add.s64 	%rd8, %rd1, %rd7;
	st.global.v4.f32 	[%rd8], {%f9, %f10, %f11, %f12};
	add.s32 	%r14, %r14, %r4;
	setp.lt.u32 	%p2, %r14, %r8;
	@%p2 bra 	$L__BB0_2;
$L__BB0_3:
	sub.s32 	%r12, %r7, %r1;
	setp.ge.u32 	%p3, %r3, %r12;
	@%p3 bra 	$L__BB0_5;
	add.s32 	%r13, %r1, %r3;
	cvta.to.global.u64 	%rd9, %rd2;
	mul.wide.u32 	%rd10, %r13, 4;
	add.s64 	%rd11, %rd9, %rd10;
	ld.global.f32 	%f13, [%rd11];
	cvta.to.global.u64 	%rd12, %rd3;
	add.s64 	%rd13, %rd12, %rd10;
	ld.global.f32 	%f14, [%rd13];
	add.f32 	%f15, %f13, %f14;
	add.s64 	%rd14, %rd1, %rd10;
	st.global.f32 	[%rd14], %f15;
$L__BB0_5:
	ret;

}
	// .globl	_Z27_add_fast_f32_even_multiplePKfS0_Pfj
.visible .entry _Z27_add_fast_f32_even_multiplePKfS0_Pfj(
	.param .u64 .ptr .align 1 _Z27_add_fast_f32_even_multiplePKfS0_Pfj_param_0,
	.param .u64 .ptr .align 1 _Z27_add_fast_f32_even_multiplePKfS0_Pfj_param_1,
	.param .u64 .ptr .align 1 _Z27_add_fast_f32_even_multiplePKfS0_Pfj_param_2,
	.param .u32 _Z27_add_fast_f32_even_multiplePKfS0_Pfj_param_3
)
{
	.reg .pred 	%p<3>;
	.reg .b32 	%r<11>;
	.reg .b32 	%f<13>;
	.reg .b64 	%rd<9>;

	ld.param.u64 	%rd2, [_Z27_add_fast_f32_even_multiplePKfS0_Pfj_param_0];
	ld.param.u64 	%rd3, [_Z27_add_fast_f32_even_multiplePKfS0_Pfj_param_1];
	ld.param.u64 	%rd4, [_Z27_add_fast_f32_even_multiplePKfS0_Pfj_param_2];
	ld.param.u32 	%r6, [_Z27_add_fast_f32_even_multiplePKfS0_Pfj_param_3];
	mov.u32 	%r7, %ctaid.x;
	mov.u32 	%r1, %ntid.x;
	mov.u32 	%r8, %tid.x;
	mad.lo.s32 	%r10, %r7, %r1, %r8;
	setp.ge.u32 	%p1, %r10, %r6;
	@%p1 bra 	$L__BB1_3;
	mov.u32 	%r9, %nctaid.x;
	mul.lo.s32 	%r3, %r1, %r9;
	cvta.to.global.u64 	%rd1, %rd4;
$L__BB1_2:
	mul.wide.u32 	%rd7, %r10, 16;
	add.s64 	%rd5, %rd2, %rd7;
	// begin inline asm
	ld.global.nc.v4.f32 {%f1,%f2,%f3,%f4}, [%rd5];
	// end inline asm
	add.s64 	%rd6, %rd3, %rd7;
	// begin inline asm
	ld.global.nc.v4.f32 {%f5,%f6,%f7,%f8}, [%rd6];
	// end inline asm
	add.f32 	%f9, %f1, %f5;
	add.f32 	%f10, %f2, %f6;
	add.f32 	%f11, %f3, %f7;
	add.f32 	%f12, %f4, %f8;
	add.s64 	%rd8, %rd1, %rd7;
	st.global.v4.f32 	[%rd8], {%f9, %f10, %f11, %f12};
	add.s32 	%r10, %r10, %r3;
	setp.lt.u32 	%p2, %r10, %r6;
	@%p2 bra 	$L__BB1_2;
$L__BB1_3:
	ret;

}
	// .globl	_Z11_add_simplePKfS0_Pfj
.visible .entry _Z11_add_simplePKfS0_Pfj(
	.param .u64 .ptr .align 1 _Z11_add_simplePKfS0_Pfj_param_0,
	.param .u64 .ptr .align 1 _Z11_add_simplePKfS0_Pfj_param_1,
	.param .u64 .ptr .align 1 _Z11_add_simplePKfS0_Pfj_param_2,
	.param .u32 _Z11_add_simplePKfS0_Pfj_param_3
)
{
	.reg .pred 	%p<3>;
	.reg .b32 	%r<11>;
	.reg .b32 	%f<4>;
	.reg .b64 	%rd<11>;

	ld.param.u64 	%rd4, [_Z11_add_simplePKfS0_Pfj_param_0];
	ld.param.u64 	%rd5, [_Z11_add_simplePKfS0_Pfj_param_1];
	ld.param.u64 	%rd6, [_Z11_add_simplePKfS0_Pfj_param_2];
	ld.param.u32 	%r6, [_Z11_add_simplePKfS0_Pfj_param_3];
	mov.u32 	%r7, %ctaid.x;
	mov.u32 	%r1, %ntid.x;
	mov.u32 	%r8, %tid.x;
	mad.lo.s32 	%r10, %r7, %r1, %r8;
	setp.ge.u32 	%p1, %r10, %r6;
	@%p1 bra 	$L__BB2_3;
	mov.u32 	%r9, %nctaid.x;
	mul.lo.s32 	%r3, %r1, %r9;
	cvta.to.global.u64 	%rd1, %rd4;
	cvta.to.global.u64 	%rd2, %rd5;
	cvta.to.global.u64 	%rd3, %rd6;
$L__BB2_2:
	mul.wide.u32 	%rd7, %r10, 4;
	add.s64 	%rd8, %rd1, %rd7;
	ld.global.nc.f32 	%f1, [%rd8];
	add.s64 	%rd9, %rd2, %rd7;
	ld.global.nc.f32 	%f2, [%rd9];
	add.f32 	%f3, %f1, %f2;
	add.s64 	%rd10, %rd3, %rd7;
	st.global.f32 	[%rd10], %f3;
	add.s32 	%r10, %r10, %r3;
	setp.lt.u32 	%p2, %r10, %r6;
	@%p2 bra 	$L__BB2_2;
$L__BB2_3:
	ret;

}


// ===== COMPILED SASS (sm_100) =====

	.target	sm_100

	.elftype	@"ET_EXEC"


//--------------------- .note.nv.tkinfo           --------------------------
	.section	.note.nv.tkinfo,"",@"SHT_NOTE"
	.sectionflags	@"SHF_NOTE_NV_TKINFO"
	.tkinfo
        /*0018*/ 	.word	0x00000002
        /*0030*/ 	.string	""
        /*0030*/ 	.string	"ptxas"
        /*0030*/ 	.string	"Cuda compilation tools, release 13.0, V13.0.88"
        /*0030*/ 	.string	"Build cuda_13.0.r13.0/compiler.36424714_0"
        /*0030*/ 	.string	"-arch sm_100 -m 64 "



//--------------------- .note.nv.cuinfo           --------------------------
	.section	.note.nv.cuinfo,"",@"SHT_NOTE"
	.sectionflags	@"SHF_NOTE_NV_CUINFO"
        /*0018*/ 	.short	0x0002
        /*001a*/ 	.short	0x0064
        /*001c*/ 	.short	0x0082
	.zero		2


//--------------------- .nv.info                  --------------------------
	.section	.nv.info,"",@"SHT_CUDA_INFO"
	.align	4


	//----- nvinfo : EIATTR_REGCOUNT
	.align		4
        /*0000*/ 	.byte	0x04, 0x2f
        /*0002*/ 	.short	(.L_1 - .L_0)
	.align		4
.L_0:
        /*0004*/ 	.word	index@(_Z13_add_fast_f32PKfS0_Pfjj)
        /*0008*/ 	.word	0x00000018


	//----- nvinfo : EIATTR_FRAME_SIZE
	.align		4
.L_1:
        /*000c*/ 	.byte	0x04, 0x11
        /*000e*/ 	.short	(.L_3 - .L_2)
	.align		4
.L_2:
        /*0010*/ 	.word	index@(_Z13_add_fast_f32PKfS0_Pfjj)
        /*0014*/ 	.word	0x00000000


	//----- nvinfo : EIATTR_REGCOUNT
	.align		4
.L_3:
        /*0018*/ 	.byte	0x04, 0x2f
        /*001a*/ 	.short	(.L_5 - .L_4)
	.align		4
.L_4:
        /*001c*/ 	.word	index@(_Z27_add_fast_f32_even_multiplePKfS0_Pfj)
        /*0020*/ 	.word	0x00000016


	//----- nvinfo : EIATTR_FRAME_SIZE
	.align		4
.L_5:
        /*0024*/ 	.byte	0x04, 0x11
        /*0026*/ 	.short	(.L_7 - .L_6)
	.align		4
.L_6:
        /*0028*/ 	.word	index@(_Z27_add_fast_f32_even_multiplePKfS0_Pfj)
        /*002c*/ 	.word	0x00000000


	//----- nvinfo : EIATTR_REGCOUNT
	.align		4
.L_7:
        /*0030*/ 	.byte	0x04, 0x2f
        /*0032*/ 	.short	(.L_9 - .L_8)
	.align		4
.L_8:
        /*0034*/ 	.word	index@(_Z11_add_simplePKfS0_Pfj)
        /*0038*/ 	.word	0x00000014


	//----- nvinfo : EIATTR_FRAME_SIZE
	.align		4
.L_9:
        /*003c*/ 	.byte	0x04, 0x11
        /*003e*/ 	.short	(.L_11 - .L_10)
	.align		4
.L_10:
        /*0040*/ 	.word	index@(_Z11_add_simplePKfS0_Pfj)
        /*0044*/ 	.word	0x00000000


	//----- nvinfo : EIATTR_MIN_STACK_SIZE
	.align		4
.L_11:
        /*0048*/ 	.byte	0x04, 0x12
        /*004a*/ 	.short	(.L_13 - .L_12)
	.align		4
.L_12:
        /*004c*/ 	.word	index@(_Z11_add_simplePKfS0_Pfj)
        /*0050*/ 	.word	0x00000000


	//----- nvinfo : EIATTR_MIN_STACK_SIZE
	.align		4
.L_13:
        /*0054*/ 	.byte	0x04, 0x12
        /*0056*/ 	.short	(.L_15 - .L_14)
	.align		4
.L_14:
        /*0058*/ 	.word	index@(_Z27_add_fast_f32_even_multiplePKfS0_Pfj)
        /*005c*/ 	.word	0x00000000


	//----- nvinfo : EIATTR_MIN_STACK_SIZE
	.align		4
.L_15:
        /*0060*/ 	.byte	0x04, 0x12
        /*0062*/ 	.short	(.L_17 - .L_16)
	.align		4
.L_16:
        /*0064*/ 	.word	index@(_Z13_add_fast_f32PKfS0_Pfjj)
        /*0068*/ 	.word	0x00000000
.L_17:


//--------------------- .nv.compat                --------------------------
	.section	.nv.compat,"",@"SHT_CUDA_COMPAT_INFO"
	.align	4
        /*0000*/ 	.byte	0x02, 0x09, 0x00, 0x00, 0x02, 0x02, 0x01, 0x00, 0x02, 0x05, 0x05, 0x00, 0x03, 0x07, 0x01, 0x01
        /*0010*/ 	.byte	0x02, 0x03, 0x00, 0x00, 0x02, 0x06, 0x01, 0x00, 0x04, 0x0b, 0x08, 0x00, 0x09, 0x00, 0x00, 0x00
        /*0020*/ 	.byte	0x00, 0x00, 0x00, 0x00


//--------------------- .nv.info._Z11_add_simplePKfS0_Pfj --------------------------
	.section	.nv.info._Z11_add_simplePKfS0_Pfj,"",@"SHT_CUDA_INFO"
	.sectionflags	@""
	.align	4


	//----- nvinfo : EIATTR_CUDA_API_VERSION
	.align		4
        /*0000*/ 	.byte	0x04, 0x37
        /*0002*/ 	.short	(.L_19 - .L_18)
.L_18:
        /*0004*/ 	.word	0x00000082


	//----- nvinfo : EIATTR_KPARAM_INFO
	.align		4
.L_19:
        /*0008*/ 	.byte	0x04, 0x17
        /*000a*/ 	.short	(.L_21 - .L_20)
.L_20:
        /*000c*/ 	.word	0x00000000
        /*0010*/ 	.short	0x0003
        /*0012*/ 	.short	0x0018
        /*0014*/ 	.byte	0x00, 0xf0, 0x11, 0x00


	//----- nvinfo : EIATTR_KPARAM_INFO
	.align		4
.L_21:
        /*0018*/ 	.byte	0x04, 0x17
        /*001a*/ 	.short	(.L_23 - .L_22)
.L_22:
        /*001c*/ 	.word	0x00000000
        /*0020*/ 	.short	0x0002
        /*0022*/ 	.short	0x0010
        /*0024*/ 	.byte	0x00, 0xf5, 0x21, 0x00


	//----- nvinfo : EIATTR_KPARAM_INFO
	.align		4
.L_23:
        /*0028*/ 	.byte	0x04, 0x17
        /*002a*/ 	.short	(.L_25 - .L_24)
.L_24:
        /*002c*/ 	.word	0x00000000
        /*0030*/ 	.short	0x0001
        /*0032*/ 	.short	0x0008
        /*0034*/ 	.byte	0x00, 0xf5, 0x21, 0x00


	//----- nvinfo : EIATTR_KPARAM_INFO
	.align		4
.L_25:
        /*0038*/ 	.byte	0x04, 0x17
        /*003a*/ 	.short	(.L_27 - .L_26)
.L_26:
        /*003c*/ 	.word	0x00000000
        /*0040*/ 	.short	0x0000
        /*0042*/ 	.short	0x0000
        /*0044*/ 	.byte	0x00, 0xf5, 0x21, 0x00


	//----- nvinfo : EIATTR_SPARSE_MMA_MASK
	.align		4
.L_27:
        /*0048*/ 	.byte	0x03, 0x50
        /*004a*/ 	.short	0x0000


	//----- nvinfo : EIATTR_MAXREG_COUNT
	.align		4
        /*004c*/ 	.byte	0x03, 0x1b
        /*004e*/ 	.short	0x00ff


	//----- nvinfo : EIATTR_MERCURY_ISA_VERSION
	.align		4
        /*0050*/ 	.byte	0x03, 0x5f
        /*0052*/ 	.short	0x0101


	//----- nvinfo : EIATTR_VRC_CTA_INIT_COUNT
	.align		4
        /*0054*/ 	.byte	0x02, 0x4a
	.zero		1
	.zero		1


	//----- nvinfo : EIATTR_EXIT_INSTR_OFFSETS
	.align		4
        /*0058*/ 	.byte	0x04, 0x1c
        /*005a*/ 	.short	(.L_29 - .L_28)


	//   ....[0]....
.L_28:
        /*005c*/ 	.word	0x00000070


	//   ....[1]....
        /*0060*/ 	.word	0x00000180


	//----- nvinfo : EIATTR_CRS_STACK_SIZE
	.align		4
.L_29:
        /*0064*/ 	.byte	0x04, 0x1e
        /*0066*/ 	.short	(.L_31 - .L_30)
.L_30:
        /*0068*/ 	.word	0x00000000


	//----- nvinfo : EIATTR_CBANK_PARAM_SIZE
	.align		4
.L_31:
        /*006c*/ 	.byte	0x03, 0x19
        /*006e*/ 	.short	0x001c


	//----- nvinfo : EIATTR_PARAM_CBANK
	.align		4
        /*0070*/ 	.byte	0x04, 0x0a
        /*0072*/ 	.short	(.L_33 - .L_32)
	.align		4
.L_32:
        /*0074*/ 	.word	index@(.nv.constant0._Z11_add_simplePKfS0_Pfj)
        /*0078*/ 	.short	0x0380
        /*007a*/ 	.short	0x001c


	//----- nvinfo : EIATTR_SW_WAR
	.align		4
.L_33:
        /*007c*/ 	.byte	0x04, 0x36
        /*007e*/ 	.short	(.L_35 - .L_34)
.L_34:
        /*0080*/ 	.word	0x00000008
.L_35:


//--------------------- .nv.info._Z27_add_fast_f32_even_multiplePKfS0_Pfj --------------------------
	.section	.nv.info._Z27_add_fast_f32_even_multiplePKfS0_Pfj,"",@"SHT_CUDA_INFO"
	.sectionflags	@""
	.align	4


	//----- nvinfo : EIATTR_CUDA_API_VERSION
	.align		4
        /*0000*/ 	.byte	0x04, 0x37
        /*0002*/ 	.short	(.L_37 - .L_36)
.L_36:
        /*0004*/ 	.word	0x00000082


	//----- nvinfo : EIATTR_KPARAM_INFO
	.align		4
.L_37:
        /*0008*/ 	.byte	0x04, 0x17
        /*000a*/ 	.short	(.L_39 - .L_38)
.L_38:
        /*000c*/ 	.word	0x00000000
        /*0010*/ 	.short	0x0003
        /*0012*/ 	.short	0x0018
        /*0014*/ 	.byte	0x00, 0xf0, 0x11, 0x00


	//----- nvinfo : EIATTR_KPARAM_INFO
	.align		4
.L_39:
        /*0018*/ 	.byte	0x04, 0x17
        /*001a*/ 	.short	(.L_41 - .L_40)
.L_40:
        /*001c*/ 	.word	0x00000000
        /*0020*/ 	.short	0x0002
        /*0022*/ 	.short	0x0010
        /*0024*/ 	.byte	0x00, 0xf5, 0x21, 0x00


	//----- nvinfo : EIATTR_KPARAM_INFO
	.align		4
.L_41:
        /*0028*/ 	.byte	0x04, 0x17
        /*002a*/ 	.short	(.L_43 - .L_42)
.L_42:
        /*002c*/ 	.word	0x00000000
        /*0030*/ 	.short	0x0001
        /*0032*/ 	.short	0x0008
        /*0034*/ 	.byte	0x00, 0xf5, 0x21, 0x00


	//----- nvinfo : EIATTR_KPARAM_INFO
	.align		4
.L_43:
        /*0038*/ 	.byte	0x04, 0x17
        /*003a*/ 	.short	(.L_45 - .L_44)
.L_44:
        /*003c*/ 	.word	0x00000000
        /*0040*/ 	.short	0x0000
        /*0042*/ 	.short	0x0000
        /*0044*/ 	.byte	0x00, 0xf5, 0x21, 0x00


	//----- nvinfo : EIATTR_SPARSE_MMA_MASK
	.align		4
.L_45:
        /*0048*/ 	.byte	0x03, 0x50
        /*004a*/ 	.short	0x0000


	//----- nvinfo : EIATTR_MAXREG_COUNT
	.align		4
        /*004c*/ 	.byte	0x03, 0x1b
        /*004e*/ 	.short	0x00ff


	//----- nvinfo : EIATTR_MERCURY_ISA_VERSION
	.align		4
        /*0050*/ 	.byte	0x03, 0x5f
        /*0052*/ 	.short	0x0101


	//----- nvinfo : EIATTR_VRC_CTA_INIT_COUNT
	.align		4
        /*0054*/ 	.byte	0x02, 0x4a
	.zero		1
	.zero		1


	//----- nvinfo : EIATTR_EXIT_INSTR_OFFSETS
	.align		4
        /*0058*/ 	.byte	0x04, 0x1c
        /*005a*/ 	.short	(.L_47 - .L_46)


	//   ....[0]....
.L_46:
        /*005c*/ 	.word	0x00000070


	//   ....[1]....
        /*0060*/ 	.word	0x000001b0


	//----- nvinfo : EIATTR_CRS_STACK_SIZE
	.align		4
.L_47:
        /*0064*/ 	.byte	0x04, 0x1e
        /*0066*/ 	.short	(.L_49 - .L_48)
.L_48:
        /*0068*/ 	.word	0x00000000


	//----- nvinfo : EIATTR_CBANK_PARAM_SIZE
	.align		4
.L_49:
        /*006c*/ 	.byte	0x03, 0x19
        /*006e*/ 	.short	0x001c


	//----- nvinfo : EIATTR_PARAM_CBANK
	.align		4
        /*0070*/ 	.byte	0x04, 0x0a
        /*0072*/ 	.short	(.L_51 - .L_50)
	.align		4
.L_50:
        /*0074*/ 	.word	index@(.nv.constant0._Z27_add_fast_f32_even_multiplePKfS0_Pfj)
        /*0078*/ 	.short	0x0380
        /*007a*/ 	.short	0x001c


	//----- nvinfo : EIATTR_SW_WAR
	.align		4
.L_51:
        /*007c*/ 	.byte	0x04, 0x36
        /*007e*/ 	.short	(.L_53 - .L_52)
.L_52:
        /*0080*/ 	.word	0x00000008
.L_53:


//--------------------- .nv.info._Z13_add_fast_f32PKfS0_Pfjj --------------------------
	.section	.nv.info._Z13_add_fast_f32PKfS0_Pfjj,"",@"SHT_CUDA_INFO"
	.sectionflags	@""
	.align	4


	//----- nvinfo : EIATTR_CUDA_API_VERSION
	.align		4
        /*0000*/ 	.byte	0x04, 0x37
        /*0002*/ 	.short	(.L_55 - .L_54)
.L_54:
        /*0004*/ 	.word	0x00000082


	//----- nvinfo : EIATTR_KPARAM_INFO
	.align		4
.L_55:
        /*0008*/ 	.byte	0x04, 0x17
        /*000a*/ 	.short	(.L_57 - .L_56)
.L_56:
        /*000c*/ 	.word	0x00000000
        /*0010*/ 	.short	0x0004
        /*0012*/ 	.short	0x001c
        /*0014*/ 	.byte	0x00, 0xf0, 0x11, 0x00


	//----- nvinfo : EIATTR_KPARAM_INFO
	.align		4
.L_57:
        /*0018*/ 	.byte	0x04, 0x17
        /*001a*/ 	.short	(.L_59 - .L_58)
.L_58:
        /*001c*/ 	.word	0x00000000
        /*0020*/ 	.short	0x0003
        /*0022*/ 	.short	0x0018
        /*0024*/ 	.byte	0x00, 0xf0, 0x11, 0x00


	//----- nvinfo : EIATTR_KPARAM_INFO
	.align		4
.L_59:
        /*0028*/ 	.byte	0x04, 0x17
        /*002a*/ 	.short	(.L_61 - .L_60)
.L_60:
        /*002c*/ 	.word	0x00000000
        /*0030*/ 	.short	0x0002
        /*0032*/ 	.short	0x0010
        /*0034*/ 	.byte	0x00, 0xf5, 0x21, 0x00


	//----- nvinfo : EIATTR_KPARAM_INFO
	.align		4
.L_61:
        /*0038*/ 	.byte	0x04, 0x17
        /*003a*/ 	.short	(.L_63 - .L_62)
.L_62:
        /*003c*/ 	.word	0x00000000
        /*0040*/ 	.short	0x0001
        /*0042*/ 	.short	0x0008
        /*0044*/ 	.byte	0x00, 0xf5, 0x21, 0x00


	//----- nvinfo : EIATTR_KPARAM_INFO
	.align		4
.L_63:
        /*0048*/ 	.byte	0x04, 0x17
        /*004a*/ 	.short	(.L_65 - .L_64)
.L_64:
        /*004c*/ 	.word	0x00000000
        /*0050*/ 	.short	0x0000
        /*0052*/ 	.short	0x0000
        /*0054*/ 	.byte	0x00, 0xf5, 0x21, 0x00


	//----- nvinfo : EIATTR_SPARSE_MMA_MASK
	.align		4
.L_65:
        /*0058*/ 	.byte	0x03, 0x50
        /*005a*/ 	.short	0x0000


	//----- nvinfo : EIATTR_MAXREG_COUNT
	.align		4
        /*005c*/ 	.byte	0x03, 0x1b
        /*005e*/ 	.short	0x00ff


	//----- nvinfo : EIATTR_MERCURY_ISA_VERSION
	.align		4
        /*0060*/ 	.byte	0x03, 0x5f
        /*0062*/ 	.short	0x0101


	//----- nvinfo : EIATTR_VRC_CTA_INIT_COUNT
	.align		4
        /*0064*/ 	.byte	0x02, 0x4a
	.zero		1
	.zero		1


	//----- nvinfo : EIATTR_EXIT_INSTR_OFFSETS
	.align		4
        /*0068*/ 	.byte	0x04, 0x1c
        /*006a*/ 	.short	(.L_67 - .L_66)


	//   ....[0]....
.L_66:
        /*006c*/ 	.word	0x00000220


	//   ....[1]....
        /*0070*/ 	.word	0x000002e0


	//----- nvinfo : EIATTR_CRS_STACK_SIZE
	.align		4
.L_67:
        /*0074*/ 	.byte	0x04, 0x1e
        /*0076*/ 	.short	(.L_69 - .L_68)
.L_68:
        /*0078*/ 	.word	0x00000000


	//----- nvinfo : EIATTR_CBANK_PARAM_SIZE
	.align		4
.L_69:
        /*007c*/ 	.byte	0x03, 0x19
        /*007e*/ 	.short	0x0020


	//----- nvinfo : EIATTR_PARAM_CBANK
	.align		4
        /*0080*/ 	.byte	0x04, 0x0a
        /*0082*/ 	.short	(.L_71 - .L_70)
	.align		4
.L_70:
        /*0084*/ 	.word	index@(.nv.constant0._Z13_add_fast_f32PKfS0_Pfjj)
        /*0088*/ 	.short	0x0380
        /*008a*/ 	.short	0x0020


	//----- nvinfo : EIATTR_SW_WAR
	.align		4
.L_71:
        /*008c*/ 	.byte	0x04, 0x36
        /*008e*/ 	.short	(.L_73 - .L_72)
.L_72:
        /*0090*/ 	.word	0x00000008
.L_73:


//--------------------- .nv.callgraph             --------------------------
	.section	.nv.callgraph,"",@"SHT_CUDA_CALLGRAPH"
	.align	4
	.sectionentsize	8
	.align		4
        /*0000*/ 	.word	0x00000000
	.align		4
        /*0004*/ 	.word	0xffffffff
	.align		4
        /*0008*/ 	.word	0x00000000
	.align		4
        /*000c*/ 	.word	0xfffffffe
	.align		4
        /*0010*/ 	.word	0x00000000
	.align		4
        /*0014*/ 	.word	0xfffffffd
	.align		4
        /*0018*/ 	.word	0x00000000
	.align		4
        /*001c*/ 	.word	0xfffffffc


//--------------------- .text._Z11_add_simplePKfS0_Pfj --------------------------
	.section	.text._Z11_add_simplePKfS0_Pfj,"ax",@progbits
	.align	128
        .global         _Z11_add_simplePKfS0_Pfj
        .type           _Z11_add_simplePKfS0_Pfj,@function
        .size           _Z11_add_simplePKfS0_Pfj,(.L_x_8 - _Z11_add_simplePKfS0_Pfj)
        .other          _Z11_add_simplePKfS0_Pfj,@"STO_CUDA_ENTRY STV_DEFAULT"
_Z11_add_simplePKfS0_Pfj:
.text._Z11_add_simplePKfS0_Pfj:
[----:B------:R-:W-:Y:S01]  /*0000*/  LDC R1, c[0x0][0x37c] ;  /* 0x0000df00ff017b82 */ /* 0x000fe20000000800 */
[----:B------:R-:W0:Y:S07]  /*0010*/  S2R R0, SR_TID.X ;  /* 0x0000000000007919 */ /* 0x000e2e0000002100 */
[----:B------:R-:W0:Y:S01]  /*0020*/  S2UR UR4, SR_CTAID.X ;  /* 0x00000000000479c3 */ /* 0x000e220000002500 */
[----:B------:R-:W1:Y:S07]  /*0030*/  LDCU UR5, c[0x0][0x398] ;  /* 0x00007300ff0577ac */ /* 0x000e6e0008000800 */
[----:B------:R-:W0:Y:S02]  /*0040*/  LDC R15, c[0x0][0x360] ;  /* 0x0000d800ff0f7b82 */ /* 0x000e240000000800 */
[----:B0-----:R-:W-:-:S05]  /*0050*/  IMAD R0, R15, UR4, R0 ;  /* 0x000000040f007c24 */ /* 0x001fca000f8e0200 */
[----:B-1----:R-:W-:-:S13]  /*0060*/  ISETP.GE.U32.AND P0, PT, R0, UR5, PT ;  /* 0x0000000500007c0c */ /* 0x002fda000bf06070 */
[----:B------:R-:W-:Y:S05]  /*0070*/  @P0 EXIT ;  /* 0x000000000000094d */ /* 0x000fea0003800000 */
[----:B------:R-:W0:Y:S01]  /*0080*/  LDC.64 R12, c[0x0][0x390] ;  /* 0x0000e400ff0c7b82 */ /* 0x000e220000000a00 */
[----:B------:R-:W1:Y:S01]  /*0090*/  LDCU UR4, c[0x0][0x370] ;  /* 0x00006e00ff0477ac */ /* 0x000e620008000800 */
[----:B------:R-:W2:Y:S06]  /*00a0*/  LDCU.64 UR6, c[0x0][0x358] ;  /* 0x00006b00ff0677ac */ /* 0x000eac0008000a00 */
[----:B------:R-:W3:Y:S08]  /*00b0*/  LDC.64 R8, c[0x0][0x380] ;  /* 0x0000e000ff087b82 */ /* 0x000ef00000000a00 */
[----:B------:R-:W4:Y:S01]  /*00c0*/  LDC.64 R10, c[0x0][0x388] ;  /* 0x0000e200ff0a7b82 */ /* 0x000f220000000a00 */
[----:B-1----:R-:W-:-:S07]  /*00d0*/  IMAD R15, R15, UR4, RZ ;  /* 0x000000040f0f7c24 */ /* 0x002fce000f8e02ff */
.L_x_0:
[----:B---3--:R-:W-:-:S04]  /*00e0*/  IMAD.WIDE.U32 R2, R0, 0x4, R8 ;  /* 0x0000000400027825 */ /* 0x008fc800078e0008 */
[C---:B----4-:R-:W-:Y:S02]  /*00f0*/  IMAD.WIDE.U32 R4, R0.reuse, 0x4, R10 ;  /* 0x0000000400047825 */ /* 0x050fe400078e000a */
[----:B--2---:R-:W2:Y:S04]  /*0100*/  LDG.E.CONSTANT R2, desc[UR6][R2.64] ;  /* 0x0000000602027981 */ /* 0x004ea8000c1e9900 */
[----:B------:R-:W2:Y:S01]  /*0110*/  LDG.E.CONSTANT R5, desc[UR6][R4.64] ;  /* 0x0000000604057981 */ /* 0x000ea2000c1e9900 */
[----:B01----:R-:W-:Y:S01]  /*0120*/  IMAD.WIDE.U32 R6, R0, 0x4, R12 ;  /* 0x0000000400067825 */ /* 0x003fe200078e000c */
[----:B------:R-:W-:-:S04]  /*0130*/  IADD3 R0, PT, PT, R15, R0, RZ ;  /* 0x000000000f007210 */ /* 0x000fc80007ffe0ff */
[----:B------:R-:W-:Y:S01]  /*0140*/  ISETP.GE.U32.AND P0, PT, R0, UR5, PT ;  /* 0x0000000500007c0c */ /* 0x000fe2000bf06070 */
[----:B--2---:R-:W-:-:S05]  /*0150*/  FADD R17, R2, R5 ;  /* 0x0000000502117221 */ /* 0x004fca0000000000 */
[----:B------:R1:W-:Y:S07]  /*0160*/  STG.E desc[UR6][R6.64], R17 ;  /* 0x0000001106007986 */ /* 0x0003ee000c101906 */
[----:B------:R-:W-:Y:S05]  /*0170*/  @!P0 BRA `(.L_x_0) ;  /* 0xfffffffc00d88947 */ /* 0x000fea000383ffff */
[----:B------:R-:W-:Y:S05]  /*0180*/  EXIT ;  /* 0x000000000000794d */ /* 0x000fea0003800000 */
.L_x_1:
[----:B------:R-:W-:-:S00]  /*0190*/  BRA `(.L_x_1) ;  /* 0xfffffffc00fc7947 */ /* 0x000fc0000383ffff */
[----:B------:R-:W-:-:S00]  /*01a0*/  NOP ;  /* 0x0000000000007918 */ /* 0x000fc00000000000 */
        /* <DEDUP_REMOVED lines=13> */
.L_x_8:


//--------------------- .text._Z27_add_fast_f32_even_multiplePKfS0_Pfj --------------------------
	.section	.text._Z27_add_fast_f32_even_multiplePKfS0_Pfj,"ax",@progbits
	.align	128
        .global         _Z27_add_fast_f32_even_multiplePKfS0_Pfj
        .type           _Z27_add_fast_f32_even_multiplePKfS0_Pfj,@function
        .size           _Z27_add_fast_f32_even_multiplePKfS0_Pfj,(.L_x_9 - _Z27_add_fast_f32_even_multiplePKfS0_Pfj)
        .other          _Z27_add_fast_f32_even_multiplePKfS0_Pfj,@"STO_CUDA_ENTRY STV_DEFAULT"
_Z27_add_fast_f32_even_multiplePKfS0_Pfj:
.text._Z27_add_fast_f32_even_multiplePKfS0_Pfj:
        /* <DEDUP_REMOVED lines=14> */
.L_x_2:
[----:B----4-:R-:W-:-:S04]  /*00e0*/  IMAD.WIDE.U32 R12, R0, 0x10, R2 ;  /* 0x00000010000c7825 */ /* 0x010fc800078e0002 */
[----:B---3--:R-:W-:Y:S02]  /*00f0*/  IMAD.WIDE.U32 R16, R0, 0x10, R8 ;  /* 0x0000001000107825 */ /* 0x008fe400078e0008 */
[----:B-12---:R-:W2:Y:S04]  /*0100*/  LDG.E.128.CONSTANT R12, desc[UR6][R12.64] ;  /* 0x000000060c0c7981 */ /* 0x006ea8000c1e9d00 */
[----:B------:R-:W2:Y:S02]  /*0110*/  LDG.E.128.CONSTANT R4, desc[UR6][R16.64] ;  /* 0x0000000610047981 */ /* 0x000ea4000c1e9d00 */
[----:B--2---:R-:W-:Y:S01]  /*0120*/  FADD R6, R6, R14 ;  /* 0x0000000e06067221 */ /* 0x004fe20000000000 */
[----:B------:R-:W-:Y:S01]  /*0130*/  FADD R7, R7, R15 ;  /* 0x0000000f07077221 */ /* 0x000fe20000000000 */
[----:B------:R-:W-:Y:S01]  /*0140*/  FADD R4, R4, R12 ;  /* 0x0000000c04047221 */ /* 0x000fe20000000000 */
[----:B------:R-:W-:Y:S01]  /*0150*/  FADD R5, R5, R13 ;  /* 0x0000000d05057221 */ /* 0x000fe20000000000 */
[----:B0-----:R-:W-:Y:S01]  /*0160*/  IMAD.WIDE.U32 R14, R0, 0x10, R10 ;  /* 0x00000010000e7825 */ /* 0x001fe200078e000a */
[----:B------:R-:W-:-:S04]  /*0170*/  IADD3 R0, PT, PT, R19, R0, RZ ;  /* 0x0000000013007210 */ /* 0x000fc80007ffe0ff */
[----:B------:R1:W-:Y:S01]  /*0180*/  STG.E.128 desc[UR6][R14.64], R4 ;  /* 0x000000040e007986 */ /* 0x0003e2000c101d06 */
[----:B------:R-:W-:-:S13]  /*0190*/  ISETP.GE.U32.AND P0, PT, R0, UR5, PT ;  /* 0x0000000500007c0c */ /* 0x000fda000bf06070 */
[----:B------:R-:W-:Y:S05]  /*01a0*/  @!P0 BRA `(.L_x_2) ;  /* 0xfffffffc00cc8947 */ /* 0x000fea000383ffff */
[----:B------:R-:W-:Y:S05]  /*01b0*/  EXIT ;  /* 0x000000000000794d */ /* 0x000fea0003800000 */
.L_x_3:
        /* <DEDUP_REMOVED lines=12> */
.L_x_9:


//--------------------- .text._Z13_add_fast_f32PKfS0_Pfjj --------------------------
	.section	.text._Z13_add_fast_f32PKfS0_Pfjj,"ax",@progbits
	.align	128
        .global         _Z13_add_fast_f32PKfS0_Pfjj
        .type           _Z13_add_fast_f32PKfS0_Pfjj,@function
        .size           _Z13_add_fast_f32PKfS0_Pfjj,(.L_x_10 - _Z13_add_fast_f32PKfS0_Pfjj)
        .other          _Z13_add_fast_f32PKfS0_Pfjj,@"STO_CUDA_ENTRY STV_DEFAULT"
_Z13_add_fast_f32PKfS0_Pfjj:
.text._Z13_add_fast_f32PKfS0_Pfjj:
[----:B------:R-:W-:Y:S01]  /*0000*/  LDC R1, c[0x0][0x37c] ;  /* 0x0000df00ff017b82 */ /* 0x000fe20000000800 */
[----:B------:R-:W0:Y:S07]  /*0010*/  S2R R3, SR_TID.X ;  /* 0x0000000000037919 */ /* 0x000e2e0000002100 */
[----:B------:R-:W0:Y:S01]  /*0020*/  S2UR UR4, SR_CTAID.X ;  /* 0x00000000000479c3 */ /* 0x000e220000002500 */
[----:B------:R-:W-:Y:S07]  /*0030*/  BSSY.RECONVERGENT B0, `(.L_x_4) ;  /* 0x000001e000007945 */ /* 0x000fee0003800200 */
[----:B------:R-:W0:Y:S08]  /*0040*/  LDC R4, c[0x0][0x360] ;  /* 0x0000d800ff047b82 */ /* 0x000e300000000800 */
[----:B------:R-:W1:Y:S08]  /*0050*/  LDC R0, c[0x0][0x39c] ;  /* 0x0000e700ff007b82 */ /* 0x000e700000000800 */
[----:B------:R-:W2:Y:S01]  /*0060*/  LDC R5, c[0x0][0x398] ;  /* 0x0000e600ff057b82 */ /* 0x000ea20000000800 */
[----:B0-----:R-:W-:Y:S01]  /*0070*/  IMAD R3, R4, UR4, R3 ;  /* 0x0000000404037c24 */ /* 0x001fe2000f8e0203 */
[----:B------:R-:W0:Y:S04]  /*0080*/  LDCU.64 UR4, c[0x0][0x358] ;  /* 0x00006b00ff0477ac */ /* 0x000e280008000a00 */
[----:B-1----:R-:W-:-:S02]  /*0090*/  ISETP.GE.U32.AND P1, PT, R3, R0, PT ;  /* 0x000000000300720c */ /* 0x002fc40003f26070 */
[----:B------:R-:W-:-:S04]  /*00a0*/  IADD3 R2, PT, PT, -R0, RZ, RZ ;  /* 0x000000ff00027210 */ /* 0x000fc80007ffe1ff */
[----:B--2---:R-:W-:-:S04]  /*00b0*/  LEA R2, R2, R5, 0x2 ;  /* 0x0000000502027211 */ /* 0x004fc800078e10ff */
[----:B------:R-:W-:-:S03]  /*00c0*/  ISETP.GE.U32.AND P0, PT, R3, R2, PT ;  /* 0x000000020300720c */ /* 0x000fc60003f06070 */
[----:B0-----:R-:W-:Y:S10]  /*00d0*/  @P1 BRA `(.L_x_5) ;  /* 0x00000000004c1947 */ /* 0x001ff40003800000 */
[----:B------:R-:W0:Y:S01]  /*00e0*/  LDC.64 R16, c[0x0][0x390] ;  /* 0x0000e400ff107b82 */ /* 0x000e220000000a00 */
[----:B------:R-:W1:Y:S01]  /*00f0*/  LDCU UR6, c[0x0][0x370] ;  /* 0x00006e00ff0677ac */ /* 0x000e620008000800 */
[----:B------:R-:W-:-:S06]  /*0100*/  MOV R21, R3 ;  /* 0x0000000300157202 */ /* 0x000fcc0000000f00 */
[----:B------:R-:W2:Y:S08]  /*0110*/  LDC.64 R14, c[0x0][0x380] ;  /* 0x0000e000ff0e7b82 */ /* 0x000eb00000000a00 */
[----:B------:R-:W3:Y:S01]  /*0120*/  LDC.64 R12, c[0x0][0x388] ;  /* 0x0000e200ff0c7b82 */ /* 0x000ee20000000a00 */
[----:B-1----:R-:W-:-:S07]  /*0130*/  IMAD R2, R4, UR6, RZ ;  /* 0x0000000604027c24 */ /* 0x002fce000f8e02ff */
.L_x_6:
[----:B---3--:R-:W-:-:S04]  /*0140*/  IMAD.WIDE.U32 R8, R21, 0x10, R12 ;  /* 0x0000001015087825 */ /* 0x008fc800078e000c */
[----:B--2---:R-:W-:Y:S02]  /*0150*/  IMAD.WIDE.U32 R18, R21, 0x10, R14 ;  /* 0x0000001015127825 */ /* 0x004fe400078e000e */
[----:B-1----:R-:W2:Y:S04]  /*0160*/  LDG.E.128.CONSTANT R8, desc[UR4][R8.64] ;  /* 0x0000000408087981 */ /* 0x002ea8000c1e9d00 */
        /* <DEDUP_REMOVED lines=8> */
[----:B------:R-:W-:-:S13]  /*01f0*/  ISETP.GE.U32.AND P1, PT, R21, R0, PT ;  /* 0x000000001500720c */ /* 0x000fda0003f26070 */
[----:B------:R-:W-:Y:S05]  /*0200*/  @!P1 BRA `(.L_x_6) ;  /* 0xfffffffc00cc9947 */ /* 0x000fea000383ffff */
.L_x_5:
[----:B------:R-:W-:Y:S05]  /*0210*/  BSYNC.RECONVERGENT B0 ;  /* 0x0000000000007941 */ /* 0x000fea0003800200 */
.L_x_4:
[----:B------:R-:W-:Y:S05]  /*0220*/  @P0 EXIT ;  /* 0x000000000000094d */ /* 0x000fea0003800000 */
[----:B-1----:R-:W0:Y:S01]  /*0230*/  LDC.64 R4, c[0x0][0x380] ;  /* 0x0000e000ff047b82 */ /* 0x002e220000000a00 */
[----:B------:R-:W-:-:S07]  /*0240*/  LEA R9, R0, R3, 0x2 ;  /* 0x0000000300097211 */ /* 0x000fce00078e10ff */
[----:B------:R-:W1:Y:S01]  /*0250*/  LDC.64 R6, c[0x0][0x388] ;  /* 0x0000e200ff067b82 */ /* 0x000e620000000a00 */
[----:B0-----:R-:W-:-:S06]  /*0260*/  IMAD.WIDE.U32 R2, R9, 0x4, R4 ;  /* 0x0000000409027825 */ /* 0x001fcc00078e0004 */
[----:B------:R-:W2:Y:S01]  /*0270*/  LDG.E R2, desc[UR4][R2.64] ;  /* 0x0000000402027981 */ /* 0x000ea2000c1e1900 */
[C---:B-1----:R-:W-:Y:S02]  /*0280*/  IMAD.WIDE.U32 R4, R9.reuse, 0x4, R6 ;  /* 0x0000000409047825 */ /* 0x042fe400078e0006 */
[----:B------:R-:W0:Y:S04]  /*0290*/  LDC.64 R6, c[0x0][0x390] ;  /* 0x0000e400ff067b82 */ /* 0x000e280000000a00 */
[----:B------:R-:W2:Y:S01]  /*02a0*/  LDG.E R5, desc[UR4][R4.64] ;  /* 0x0000000404057981 */ /* 0x000ea2000c1e1900 */
[----:B0-----:R-:W-:-:S04]  /*02b0*/  IMAD.WIDE.U32 R6, R9, 0x4, R6 ;  /* 0x0000000409067825 */ /* 0x001fc800078e0006 */
[----:B--2---:R-:W-:-:S05]  /*02c0*/  FADD R9, R2, R5 ;  /* 0x0000000502097221 */ /* 0x004fca0000000000 */
[----:B------:R-:W-:Y:S01]  /*02d0*/  STG.E desc[UR4][R6.64], R9 ;  /* 0x0000000906007986 */ /* 0x000fe2000c101904 */
[----:B------:R-:W-:Y:S05]  /*02e0*/  EXIT ;  /* 0x000000000000794d */ /* 0x000fea0003800000 */
.L_x_7:
        /* <DEDUP_REMOVED lines=9> */
.L_x_10:


//--------------------- .nv.shared.reserved.0     --------------------------
	.section	.nv.shared.reserved.0,"aw",@nobits
	.weak		__nv_reservedSMEM_offset_0_alias
	.size		__nv_reservedSMEM_offset_0_alias, 0, 64
	.other		__nv_reservedSMEM_offset_0_alias,@"STO_CUDA_RESERVED_SHARED STV_DEFAULT"
__nv_reservedSMEM_offset_0_alias:
	.zero		0
	.zero		64


//--------------------- .nv.constant0._Z11_add_simplePKfS0_Pfj --------------------------
	.section	.nv.constant0._Z11_add_simplePKfS0_Pfj,"a",@progbits
	.sectionflags	@""
	.align	4
.nv.constant0._Z11_add_simplePKfS0_Pfj:
	.zero		924


//--------------------- .nv.constant0._Z27_add_fast_f32_even_multiplePKfS0_Pfj --------------------------
	.section	.nv.constant0._Z27_add_fast_f32_even_multiplePKfS0_Pfj,"a",@progbits
	.sectionflags	@""
	.align	4
.nv.constant0._Z27_add_fast_f32_even_multiplePKfS0_Pfj:
	.zero		924


//--------------------- .nv.constant0._Z13_add_fast_f32PKfS0_Pfjj --------------------------
	.section	.nv.constant0._Z13_add_fast_f32PKfS0_Pfjj,"a",@progbits
	.sectionflags	@""
	.align	4
.nv.constant0._Z13_add_fast_f32PKfS0_Pfjj:
	.zero		928


//--------------------- SYMBOLS --------------------------

	.type		.nv.reservedSmem.offset0,@object
	.size		.nv.reservedSmem.offset0,0x4
